	.headerflags	@"EF_CUDA_TEXMODE_UNIFIED EF_CUDA_64BIT_ADDRESS EF_CUDA_ACCELERATORS EF_CUDA_SM90 EF_CUDA_VIRTUAL_SM(EF_CUDA_SM90)"
	.elftype	@"ET_EXEC"


//--------------------- .nv.info                  --------------------------
	.section	.nv.info,"",@"SHT_CUDA_INFO"
	.align	4


	//----- nvinfo : EIATTR_REGCOUNT
	.align		4
        /*0000*/ 	.byte	0x04, 0x2f
        /*0002*/ 	.short	(.L_3 - .L_2)
	.align		4
.L_2:
        /*0004*/ 	.word	index@(triton_per_fused__native_batch_norm_legit_no_training_mean_relu_0)
        /*0008*/ 	.word	0x00000020


	//----- nvinfo : EIATTR_MIN_STACK_SIZE
	.align		4
.L_3:
        /*000c*/ 	.byte	0x04, 0x12
        /*000e*/ 	.short	(.L_5 - .L_4)
	.align		4
.L_4:
        /*0010*/ 	.word	index@(triton_per_fused__native_batch_norm_legit_no_training_mean_relu_0)
        /*0014*/ 	.word	0x00000000


	//----- nvinfo : EIATTR_FRAME_SIZE
	.align		4
.L_5:
        /*0018*/ 	.byte	0x04, 0x11
        /*001a*/ 	.short	(.L_7 - .L_6)
	.align		4
.L_6:
        /*001c*/ 	.word	index@(triton_per_fused__native_batch_norm_legit_no_training_mean_relu_0)
        /*0020*/ 	.word	0x00000000


	//----- nvinfo : EIATTR_MIN_STACK_SIZE
	.align		4
.L_7:
        /*0024*/ 	.byte	0x04, 0x12
        /*0026*/ 	.short	(.L_9 - .L_8)
	.align		4
.L_8:
        /*0028*/ 	.word	index@(triton_per_fused__native_batch_norm_legit_no_training_mean_relu_0)
        /*002c*/ 	.word	0x00000000
.L_9:


//--------------------- .nv.info.triton_per_fused__native_batch_norm_legit_no_training_mean_relu_0 --------------------------
	.section	.nv.info.triton_per_fused__native_batch_norm_legit_no_training_mean_relu_0,"",@"SHT_CUDA_INFO"
	.sectionflags	@""
	.align	4


	//----- nvinfo : EIATTR_CUDA_API_VERSION
	.align		4
        /*0000*/ 	.byte	0x04, 0x37
        /*0002*/ 	.short	(.L_11 - .L_10)
.L_10:
        /*0004*/ 	.word	0x0000007c


	//----- nvinfo : EIATTR_KPARAM_INFO
	.align		4
.L_11:
        /*0008*/ 	.byte	0x04, 0x17
        /*000a*/ 	.short	(.L_13 - .L_12)
.L_12:
        /*000c*/ 	.word	0x00000000
        /*0010*/ 	.short	0x0008
        /*0012*/ 	.short	0x003c
        /*0014*/ 	.byte	0x00, 0xf0, 0x11, 0x00


	//----- nvinfo : EIATTR_KPARAM_INFO
	.align		4
.L_13:
        /*0018*/ 	.byte	0x04, 0x17
        /*001a*/ 	.short	(.L_15 - .L_14)
.L_14:
        /*001c*/ 	.word	0x00000000
        /*0020*/ 	.short	0x0007
        /*0022*/ 	.short	0x0038
        /*0024*/ 	.byte	0x00, 0xf0, 0x11, 0x00


	//----- nvinfo : EIATTR_KPARAM_INFO
	.align		4
.L_15:
        /*0028*/ 	.byte	0x04, 0x17
        /*002a*/ 	.short	(.L_17 - .L_16)
.L_16:
        /*002c*/ 	.word	0x00000000
        /*0030*/ 	.short	0x0006
        /*0032*/ 	.short	0x0030
        /*0034*/ 	.byte	0x00, 0xf4, 0x21, 0x00


	//----- nvinfo : EIATTR_KPARAM_INFO
	.align		4
.L_17:
        /*0038*/ 	.byte	0x04, 0x17
        /*003a*/ 	.short	(.L_19 - .L_18)
.L_18:
        /*003c*/ 	.word	0x00000000
        /*0040*/ 	.short	0x0005
        /*0042*/ 	.short	0x0028
        /*0044*/ 	.byte	0x00, 0xf4, 0x21, 0x00


	//----- nvinfo : EIATTR_KPARAM_INFO
	.align		4
.L_19:
        /*0048*/ 	.byte	0x04, 0x17
        /*004a*/ 	.short	(.L_21 - .L_20)
.L_20:
        /*004c*/ 	.word	0x00000000
        /*0050*/ 	.short	0x0004
        /*0052*/ 	.short	0x0020
        /*0054*/ 	.byte	0x00, 0xf4, 0x21, 0x00


	//----- nvinfo : EIATTR_KPARAM_INFO
	.align		4
.L_21:
        /*0058*/ 	.byte	0x04, 0x17
        /*005a*/ 	.short	(.L_23 - .L_22)
.L_22:
        /*005c*/ 	.word	0x00000000
        /*0060*/ 	.short	0x0003
        /*0062*/ 	.short	0x0018
        /*0064*/ 	.byte	0x00, 0xf4, 0x21, 0x00


	//----- nvinfo : EIATTR_KPARAM_INFO
	.align		4
.L_23:
        /*0068*/ 	.byte	0x04, 0x17
        /*006a*/ 	.short	(.L_25 - .L_24)
.L_24:
        /*006c*/ 	.word	0x00000000
        /*0070*/ 	.short	0x0002
        /*0072*/ 	.short	0x0010
        /*0074*/ 	.byte	0x00, 0xf4, 0x21, 0x00


	//----- nvinfo : EIATTR_KPARAM_INFO
	.align		4
.L_25:
        /*0078*/ 	.byte	0x04, 0x17
        /*007a*/ 	.short	(.L_27 - .L_26)
.L_26:
        /*007c*/ 	.word	0x00000000
        /*0080*/ 	.short	0x0001
        /*0082*/ 	.short	0x0008
        /*0084*/ 	.byte	0x00, 0xf4, 0x21, 0x00


	//----- nvinfo : EIATTR_KPARAM_INFO
	.align		4
.L_27:
        /*0088*/ 	.byte	0x04, 0x17
        /*008a*/ 	.short	(.L_29 - .L_28)
.L_28:
        /*008c*/ 	.word	0x00000000
        /*0090*/ 	.short	0x0000
        /*0092*/ 	.short	0x0000
        /*0094*/ 	.byte	0x00, 0xf4, 0x21, 0x00


	//----- nvinfo : EIATTR_SPARSE_MMA_MASK
	.align		4
.L_29:
        /*0098*/ 	.byte	0x03, 0x50
        /*009a*/ 	.short	0x0000


	//----- nvinfo : EIATTR_MAXREG_COUNT
	.align		4
        /*009c*/ 	.byte	0x03, 0x1b
        /*009e*/ 	.short	0x00ff


	//----- nvinfo : EIATTR_COOP_GROUP_MASK_REGIDS
	.align		4
        /*00a0*/ 	.byte	0x04, 0x29
        /*00a2*/ 	.short	(.L_31 - .L_30)


	//   ....[0]....
.L_30:
        /*00a4*/ 	.word	0xffffffff


	//   ....[1]....
        /*00a8*/ 	.word	0xffffffff


	//   ....[2]....
        /*00ac*/ 	.word	0xffffffff


	//   ....[3]....
        /*00b0*/ 	.word	0xffffffff


	//----- nvinfo : EIATTR_COOP_GROUP_INSTR_OFFSETS
	.align		4
.L_31:
        /*00b4*/ 	.byte	0x04, 0x28
        /*00b6*/ 	.short	(.L_33 - .L_32)


	//   ....[0]....
.L_32:
        /*00b8*/ 	.word	0x00000880


	//   ....[1]....
        /*00bc*/ 	.word	0x000008a0


	//   ....[2]....
        /*00c0*/ 	.word	0x000008d0


	//   ....[3]....
        /*00c4*/ 	.word	0x000008e0


	//----- nvinfo : EIATTR_EXIT_INSTR_OFFSETS
	.align		4
.L_33:
        /*00c8*/ 	.byte	0x04, 0x1c
        /*00ca*/ 	.short	(.L_35 - .L_34)


	//   ....[0]....
.L_34:
        /*00cc*/ 	.word	0x00000a30


	//   ....[1]....
        /*00d0*/ 	.word	0x00000a60


	//----- nvinfo : EIATTR_REQNTID
	.align		4
.L_35:
        /*00d4*/ 	.byte	0x04, 0x10
        /*00d6*/ 	.short	(.L_37 - .L_36)
.L_36:
        /*00d8*/ 	.word	0x00000100
        /*00dc*/ 	.word	0x00000001
        /*00e0*/ 	.word	0x00000001


	//----- nvinfo : EIATTR_CBANK_PARAM_SIZE
	.align		4
.L_37:
        /*00e4*/ 	.byte	0x03, 0x19
        /*00e6*/ 	.short	0x0040


	//----- nvinfo : EIATTR_PARAM_CBANK
	.align		4
        /*00e8*/ 	.byte	0x04, 0x0a
        /*00ea*/ 	.short	(.L_39 - .L_38)
	.align		4
.L_38:
        /*00ec*/ 	.word	index@(.nv.constant0.triton_per_fused__native_batch_norm_legit_no_training_mean_relu_0)
        /*00f0*/ 	.short	0x0210
        /*00f2*/ 	.short	0x0040


	//----- nvinfo : EIATTR_SW_WAR
	.align		4
.L_39:
        /*00f4*/ 	.byte	0x04, 0x36
        /*00f6*/ 	.short	(.L_41 - .L_40)
.L_40:
        /*00f8*/ 	.word	0x00000008
.L_41:


//--------------------- .nv.callgraph             --------------------------
	.section	.nv.callgraph,"",@"SHT_CUDA_CALLGRAPH"
	.align	4
	.sectionentsize	8
	.align		4
        /*0000*/ 	.word	0x00000000
	.align		4
        /*0004*/ 	.word	0xffffffff
	.align		4
        /*0008*/ 	.word	0x00000000
	.align		4
        /*000c*/ 	.word	0xfffffffe
	.align		4
        /*0010*/ 	.word	0x00000000
	.align		4
        /*0014*/ 	.word	0xfffffffd
	.align		4
        /*0018*/ 	.word	0x00000000
	.align		4
        /*001c*/ 	.word	0xfffffffc


//--------------------- .nv.constant4             --------------------------
	.section	.nv.constant4,"a",@progbits
	.align	8
	.align		8
.nv.constant4:
        /*0000*/ 	.dword	_$_str
	.align		8
        /*0008*/ 	.dword	_$_str_$_2


//--------------------- .text.triton_per_fused__native_batch_norm_legit_no_training_mean_relu_0 --------------------------
	.section	.text.triton_per_fused__native_batch_norm_legit_no_training_mean_relu_0,"ax",@progbits
	.sectionflags	@"SHF_BARRIERS=1"
	.align	128
        .global         triton_per_fused__native_batch_norm_legit_no_training_mean_relu_0
        .type           triton_per_fused__native_batch_norm_legit_no_training_mean_relu_0,@function
        .size           triton_per_fused__native_batch_norm_legit_no_training_mean_relu_0,(.L_x_1 - triton_per_fused__native_batch_norm_legit_no_training_mean_relu_0)
        .other          triton_per_fused__native_batch_norm_legit_no_training_mean_relu_0,@"STO_CUDA_ENTRY STV_DEFAULT"
triton_per_fused__native_batch_norm_legit_no_training_mean_relu_0:
.text.triton_per_fused__native_batch_norm_legit_no_training_mean_relu_0:
[----:B------:R-:W0:Y:S01]  /*0000*/  LDC R1, c[0x0][0x28] ;  /* 0x00000a00ff017b82 */ /* 0x000e220000000800 */
[----:B------:R-:W1:Y:S07]  /*0010*/  S2R R3, SR_TID.X ;  /* 0x0000000000037919 */ /* 0x000e6e0000002100 */
[----:B------:R-:W2:Y:S01]  /*0020*/  LDC.64 R8, c[0x0][0x228] ;  /* 0x00008a00ff087b82 */ /* 0x000ea20000000a00 */
[----:B------:R-:W-:Y:S01]  /*0030*/  CS2R R16, SRZ ;  /* 0x0000000000107805 */ /* 0x000fe2000001ff00 */
[----:B------:R-:W-:Y:S01]  /*0040*/  ULDC.64 UR6, c[0x0][0x208] ;  /* 0x0000820000067ab9 */ /* 0x000fe20000000a00 */
[----:B------:R-:W3:Y:S01]  /*0050*/  S2R R0, SR_CTAID.X ;  /* 0x0000000000007919 */ /* 0x000ee20000002500 */
[----:B------:R-:W-:-:S04]  /*0060*/  CS2R R24, SRZ ;  /* 0x0000000000187805 */ /* 0x000fc8000001ff00 */
[----:B------:R-:W4:Y:S08]  /*0070*/  LDC.64 R12, c[0x0][0x220] ;  /* 0x00008800ff0c7b82 */ /* 0x000f300000000a00 */
[----:B------:R-:W5:Y:S08]  /*0080*/  LDC.64 R28, c[0x0][0x230] ;  /* 0x00008c00ff1c7b82 */ /* 0x000f700000000a00 */
[----:B------:R-:W4:Y:S01]  /*0090*/  LDC.64 R20, c[0x0][0x218] ;  /* 0x00008600ff147b82 */ /* 0x000f220000000a00 */
[----:B-1----:R-:W-:-:S07]  /*00a0*/  SHF.R.U32.HI R4, RZ, 0x2, R3 ;  /* 0x00000002ff047819 */ /* 0x002fce0000011603 */
[----:B------:R-:W1:Y:S01]  /*00b0*/  LDC.64 R18, c[0x0][0x238] ;  /* 0x00008e00ff127b82 */ /* 0x000e620000000a00 */
[----:B---3--:R-:W-:Y:S02]  /*00c0*/  SHF.L.U32 R5, R0, 0x7, RZ ;  /* 0x0000000700057819 */ /* 0x008fe400000006ff */
[----:B------:R-:W-:Y:S02]  /*00d0*/  SHF.R.S32.HI R7, RZ, 0x18, R0 ;  /* 0x00000018ff077819 */ /* 0x000fe40000011400 */
[----:B------:R-:W-:Y:S02]  /*00e0*/  SGXT.U32 R4, R4, 0x6 ;  /* 0x000000060404781a */ /* 0x000fe40000000000 */
[----:B------:R-:W-:Y:S02]  /*00f0*/  SGXT R7, R7, 0x1 ;  /* 0x000000010707781a */ /* 0x000fe40000000200 */
[----:B------:R-:W-:Y:S02]  /*0100*/  LOP3.LUT R2, R5, R4, RZ, 0xfc, !PT ;  /* 0x0000000405027212 */ /* 0x000fe400078efcff */
[----:B------:R-:W-:-:S02]  /*0110*/  LOP3.LUT R0, R5, 0x40, R4, 0xfe, !PT ;  /* 0x0000004005007812 */ /* 0x000fc400078efe04 */
[C---:B------:R-:W-:Y:S02]  /*0120*/  LEA.HI R6, R7.reuse, R2, RZ, 0x6 ;  /* 0x0000000207067211 */ /* 0x040fe400078f30ff */
[----:B------:R-:W-:Y:S02]  /*0130*/  ISETP.GE.AND P1, PT, R2, 0x100, PT ;  /* 0x000001000200780c */ /* 0x000fe40003f26270 */
[----:B------:R-:W-:Y:S02]  /*0140*/  LOP3.LUT R15, R6, 0xffffffc0, RZ, 0xc0, !PT ;  /* 0xffffffc0060f7812 */ /* 0x000fe400078ec0ff */
[----:B------:R-:W-:Y:S02]  /*0150*/  LEA.HI R7, R7, R0, RZ, 0x6 ;  /* 0x0000000007077211 */ /* 0x000fe400078f30ff */
[----:B------:R-:W-:Y:S02]  /*0160*/  IADD3 R15, R2, -R15, RZ ;  /* 0x8000000f020f7210 */ /* 0x000fe40007ffe0ff */
[----:B------:R-:W-:-:S02]  /*0170*/  LOP3.LUT R7, R7, 0xffffffc0, RZ, 0xc0, !PT ;  /* 0xffffffc007077812 */ /* 0x000fc400078ec0ff */
[----:B------:R-:W-:Y:S01]  /*0180*/  ISETP.GE.AND P2, PT, R0, 0x100, PT ;  /* 0x000001000000780c */ /* 0x000fe20003f46270 */
[----:B--2---:R-:W-:-:S04]  /*0190*/  IMAD.WIDE R10, R15, 0x4, R8 ;  /* 0x000000040f0a7825 */ /* 0x004fc800078e0208 */
[----:B------:R-:W-:Y:S01]  /*01a0*/  IMAD.IADD R6, R0, 0x1, -R7 ;  /* 0x0000000100067824 */ /* 0x000fe200078e0a07 */
[----:B------:R2:W3:Y:S03]  /*01b0*/  @!P1 LDG.E.EL R17, desc[UR6][R10.64] ;  /* 0x000000060a119981 */ /* 0x0004e6000c2e1900 */
[----:B------:R-:W-:-:S05]  /*01c0*/  IMAD.WIDE R22, R6, 0x4, R8 ;  /* 0x0000000406167825 */ /* 0x000fca00078e0208 */
[----:B------:R5:W3:Y:S01]  /*01d0*/  @!P2 LDG.E.EL R25, desc[UR6][R22.64] ;  /* 0x000000061619a981 */ /* 0x000ae2000c2e1900 */
[----:B------:R-:W-:Y:S01]  /*01e0*/  HFMA2.MMA R7, -RZ, RZ, 0, 0 ;  /* 0x00000000ff077435 */ /* 0x000fe200000001ff */
[----:B----4-:R-:W-:Y:S01]  /*01f0*/  IMAD.WIDE R8, R15, 0x4, R12 ;  /* 0x000000040f087825 */ /* 0x010fe200078e020c */
[----:B------:R-:W-:-:S03]  /*0200*/  CS2R R26, SRZ ;  /* 0x00000000001a7805 */ /* 0x000fc6000001ff00 */
[----:B------:R-:W-:Y:S01]  /*0210*/  IMAD.WIDE R12, R6, 0x4, R12 ;  /* 0x00000004060c7825 */ /* 0x000fe200078e020c */
[----:B------:R-:W4:Y:S03]  /*0220*/  @!P1 LDG.E.EL R16, desc[UR6][R8.64] ;  /* 0x0000000608109981 */ /* 0x000f26000c2e1900 */
[----:B--2---:R-:W-:Y:S01]  /*0230*/  IMAD.SHL.U32 R10, R3, 0x4, RZ ;  /* 0x00000004030a7824 */ /* 0x004fe200078e00ff */
[----:B------:R2:W4:Y:S01]  /*0240*/  @!P2 LDG.E.EL R7, desc[UR6][R12.64] ;  /* 0x000000060c07a981 */ /* 0x000522000c2e1900 */
[----:B-----5:R-:W-:-:S05]  /*0250*/  IMAD.WIDE R22, R15, 0x4, R28 ;  /* 0x000000040f167825 */ /* 0x020fca00078e021c */
[----:B------:R5:W4:Y:S01]  /*0260*/  @!P1 LDG.E.EL R26, desc[UR6][R22.64] ;  /* 0x00000006161a9981 */ /* 0x000b22000c2e1900 */
[----:B--2---:R-:W-:-:S04]  /*0270*/  LOP3.LUT R13, R10, 0xc, RZ, 0xc0, !PT ;  /* 0x0000000c0a0d7812 */ /* 0x004fc800078ec0ff */
[----:B------:R-:W-:Y:S02]  /*0280*/  LEA R2, R2, R13, 0x4 ;  /* 0x0000000d02027211 */ /* 0x000fe400078e20ff */
[----:B------:R-:W-:Y:S02]  /*0290*/  CS2R R8, SRZ ;  /* 0x0000000000087805 */ /* 0x000fe4000001ff00 */
[----:B------:R-:W-:Y:S01]  /*02a0*/  CS2R R10, SRZ ;  /* 0x00000000000a7805 */ /* 0x000fe2000001ff00 */
[----:B0----5:R-:W-:-:S04]  /*02b0*/  IMAD.WIDE R22, R2, 0x4, R20 ;  /* 0x0000000402167825 */ /* 0x021fc800078e0214 */
[----:B------:R-:W-:Y:S01]  /*02c0*/  IMAD R0, R0, 0x10, R13 ;  /* 0x0000001000007824 */ /* 0x000fe200078e020d */
[----:B------:R1:W2:Y:S01]  /*02d0*/  @!P1 LDG.E.128 R8, desc[UR6][R22.64] ;  /* 0x0000000616089981 */ /* 0x0002a2000c1e1d00 */
[----:B------:R-:W-:Y:S02]  /*02e0*/  CS2R R12, SRZ ;  /* 0x00000000000c7805 */ /* 0x000fe4000001ff00 */
[----:B------:R-:W-:-:S04]  /*02f0*/  IMAD.WIDE R20, R0, 0x4, R20 ;  /* 0x0000000400147825 */ /* 0x000fc800078e0214 */
[----:B-1----:R-:W-:Y:S01]  /*0300*/  IMAD.WIDE R22, R15, 0x4, R18 ;  /* 0x000000040f167825 */ /* 0x002fe200078e0212 */
[----:B------:R-:W-:-:S03]  /*0310*/  CS2R R14, SRZ ;  /* 0x00000000000e7805 */ /* 0x000fc6000001ff00 */
[C---:B------:R-:W-:Y:S01]  /*0320*/  IMAD.WIDE R28, R6.reuse, 0x4, R28 ;  /* 0x00000004061c7825 */ /* 0x040fe200078e021c */
[----:B------:R-:W5:Y:S04]  /*0330*/  @!P1 LDG.E.EL R27, desc[UR6][R22.64] ;  /* 0x00000006161b9981 */ /* 0x000f68000c2e1900 */
[----:B------:R-:W4:Y:S01]  /*0340*/  @!P2 LDG.E.128 R12, desc[UR6][R20.64] ;  /* 0x00000006140ca981 */ /* 0x000f22000c1e1d00 */
[----:B------:R-:W-:-:S03]  /*0350*/  IMAD.WIDE R18, R6, 0x4, R18 ;  /* 0x0000000406127825 */ /* 0x000fc600078e0212 */
[----:B------:R0:W5:Y:S02]  /*0360*/  @!P2 LDG.E.EL R24, desc[UR6][R28.64] ;  /* 0x000000061c18a981 */ /* 0x000164000c2e1900 */
[----:B0-----:R-:W-:-:S06]  /*0370*/  MOV R29, RZ ;  /* 0x000000ff001d7202 */ /* 0x001fcc0000000f00 */
[----:B------:R0:W5:Y:S02]  /*0380*/  @!P2 LDG.E.EL R29, desc[UR6][R18.64] ;  /* 0x00000006121da981 */ /* 0x000164000c2e1900 */
[----:B0-----:R-:W-:Y:S01]  /*0390*/  IMAD.MOV.U32 R19, RZ, RZ, 0x3e800000 ;  /* 0x3e800000ff137424 */ /* 0x001fe200078e00ff */
[----:B------:R-:W0:Y:S01]  /*03a0*/  S2UR UR5, SR_CgaCtaId ;  /* 0x00000000000579c3 */ /* 0x000e220000008800 */
[----:B------:R-:W-:Y:S02]  /*03b0*/  UMOV UR4, 0x400 ;  /* 0x0000040000047882 */ /* 0x000fe40000000000 */
[----:B0-----:R-:W-:Y:S01]  /*03c0*/  UPRMT UR4, UR5, 0x654, UR4 ;  /* 0x0000065405047896 */ /* 0x001fe20008000004 */
[----:B---3--:R-:W-:-:S04]  /*03d0*/  FADD R17, R17, 9.9999997473787516356e-06 ;  /* 0x3727c5ac11117421 */ /* 0x008fc80000000000 */
[----:B------:R-:W0:Y:S01]  /*03e0*/  MUFU.SQRT R6, R17 ;  /* 0x0000001100067308 */ /* 0x000e220000002000 */
[----:B------:R-:W-:-:S07]  /*03f0*/  FADD R25, R25, 9.9999997473787516356e-06 ;  /* 0x3727c5ac19197421 */ /* 0x000fce0000000000 */
[----:B------:R-:W1:Y:S01]  /*0400*/  MUFU.SQRT R22, R25 ;  /* 0x0000001900167308 */ /* 0x000e620000002000 */
[C---:B0-----:R-:W-:Y:S02]  /*0410*/  FSETP.GT.AND P0, PT, R6.reuse, 8.50705917302346158658e+37, PT ;  /* 0x7e8000000600780b */ /* 0x041fe40003f04000 */
[----:B------:R-:W-:Y:S02]  /*0420*/  FSETP.GEU.AND P4, PT, R6, 1.175494350822287508e-38, PT ;  /* 0x008000000600780b */ /* 0x000fe40003f8e000 */
[C---:B-1----:R-:W-:Y:S02]  /*0430*/  FSETP.GT.AND P3, PT, R22.reuse, 8.50705917302346158658e+37, PT ;  /* 0x7e8000001600780b */ /* 0x042fe40003f64000 */
[----:B------:R-:W-:-:S07]  /*0440*/  FSETP.GEU.AND P5, PT, R22, 1.175494350822287508e-38, PT ;  /* 0x008000001600780b */ /* 0x000fce0003fae000 */
[----:B------:R-:W-:-:S04]  /*0450*/  @P0 FMUL R6, R6, 0.25 ;  /* 0x3e80000006060820 */ /* 0x000fc80000400000 */
[----:B------:R-:W-:Y:S01]  /*0460*/  @!P4 FMUL R6, R6, 16777216 ;  /* 0x4b8000000606c820 */ /* 0x000fe20000400000 */
[----:B------:R-:W-:-:S05]  /*0470*/  @P3 FMUL R22, R22, 0.25 ;  /* 0x3e80000016163820 */ /* 0x000fca0000400000 */
[----:B------:R-:W0:Y:S01]  /*0480*/  MUFU.RCP R6, R6 ;  /* 0x0000000600067308 */ /* 0x000e220000001000 */
[----:B------:R-:W-:Y:S01]  /*0490*/  @!P5 FMUL R22, R22, 16777216 ;  /* 0x4b8000001616d820 */ /* 0x000fe20000400000 */
[----:B------:R-:W-:Y:S02]  /*04a0*/  FSEL R17, R19, 1, P0 ;  /* 0x3f80000013117808 */ /* 0x000fe40000000000 */
[----:B--2---:R-:W-:-:S04]  /*04b0*/  SEL R23, R11, RZ, !P1 ;  /* 0x000000ff0b177207 */ /* 0x004fc80004800000 */
[----:B------:R-:W1:Y:S01]  /*04c0*/  MUFU.RCP R22, R22 ;  /* 0x0000001600167308 */ /* 0x000e620000001000 */
[----:B------:R-:W-:Y:S01]  /*04d0*/  @!P4 FMUL R17, R17, 16777216 ;  /* 0x4b8000001111c820 */ /* 0x000fe20000400000 */
[----:B------:R-:W-:Y:S02]  /*04e0*/  SEL R11, R9, RZ, !P1 ;  /* 0x000000ff090b7207 */ /* 0x000fe40004800000 */
[----:B------:R-:W-:Y:S02]  /*04f0*/  SEL R21, R10, RZ, !P1 ;  /* 0x000000ff0a157207 */ /* 0x000fe40004800000 */
[----:B------:R-:W-:Y:S01]  /*0500*/  SEL R9, R8, RZ, !P1 ;  /* 0x000000ff08097207 */ /* 0x000fe20004800000 */
[----:B0-----:R-:W-:Y:S01]  /*0510*/  FMUL R17, R6, R17 ;  /* 0x0000001106117220 */ /* 0x001fe20000400000 */
[----:B------:R-:W-:Y:S01]  /*0520*/  FSEL R19, R19, 1, P3 ;  /* 0x3f80000013137808 */ /* 0x000fe20001800000 */
[--C-:B----4-:R-:W-:Y:S01]  /*0530*/  FADD R20, R23, -R16.reuse ;  /* 0x8000001017147221 */ /* 0x110fe20000000000 */
[--C-:B------:R-:W-:Y:S01]  /*0540*/  FADD R18, R21, -R16.reuse ;  /* 0x8000001015127221 */ /* 0x100fe20000000000 */
[--C-:B------:R-:W-:Y:S01]  /*0550*/  FADD R10, R11, -R16.reuse ;  /* 0x800000100b0a7221 */ /* 0x100fe20000000000 */
[----:B------:R-:W-:Y:S01]  /*0560*/  FADD R8, R9, -R16 ;  /* 0x8000001009087221 */ /* 0x000fe20000000000 */
[----:B------:R-:W-:Y:S01]  /*0570*/  @!P5 FMUL R19, R19, 16777216 ;  /* 0x4b8000001313d820 */ /* 0x000fe20000400000 */
[----:B------:R-:W-:Y:S01]  /*0580*/  FMUL R16, R17, R20 ;  /* 0x0000001411107220 */ /* 0x000fe20000400000 */
[----:B------:R-:W-:-:S02]  /*0590*/  SEL R12, R12, RZ, !P2 ;  /* 0x000000ff0c0c7207 */ /* 0x000fc40005000000 */
[----:B------:R-:W-:Y:S01]  /*05a0*/  SEL R20, R13, RZ, !P2 ;  /* 0x000000ff0d147207 */ /* 0x000fe20005000000 */
[----:B-1----:R-:W-:Y:S01]  /*05b0*/  FMUL R6, R22, R19 ;  /* 0x0000001316067220 */ /* 0x002fe20000400000 */
[----:B------:R-:W-:Y:S01]  /*05c0*/  SEL R14, R14, RZ, !P2 ;  /* 0x000000ff0e0e7207 */ /* 0x000fe20005000000 */
[----:B------:R-:W-:Y:S01]  /*05d0*/  FMUL R10, R17, R10 ;  /* 0x0000000a110a7220 */ /* 0x000fe20000400000 */
[----:B------:R-:W-:Y:S01]  /*05e0*/  SEL R22, R15, RZ, !P2 ;  /* 0x000000ff0f167207 */ /* 0x000fe20005000000 */
[--C-:B------:R-:W-:Y:S01]  /*05f0*/  FADD R13, R12, -R7.reuse ;  /* 0x800000070c0d7221 */ /* 0x100fe20000000000 */
[C---:B------:R-:W-:Y:S01]  /*0600*/  FMUL R8, R17.reuse, R8 ;  /* 0x0000000811087220 */ /* 0x040fe20000400000 */
[----:B------:R-:W-:Y:S01]  /*0610*/  FADD R15, R20, -R7 ;  /* 0x80000007140f7221 */ /* 0x000fe20000000000 */
[----:B------:R-:W-:Y:S01]  /*0620*/  FMUL R18, R17, R18 ;  /* 0x0000001211127220 */ /* 0x000fe20000400000 */
[-CC-:B-----5:R-:W-:Y:S01]  /*0630*/  FFMA R11, R16, R26.reuse, R27.reuse ;  /* 0x0000001a100b7223 */ /* 0x1a0fe2000000001b */
[-C--:B------:R-:W-:Y:S01]  /*0640*/  FFMA R9, R10, R26.reuse, R27 ;  /* 0x0000001a0a097223 */ /* 0x080fe2000000001b */
[----:B------:R-:W-:Y:S01]  /*0650*/  FADD R17, R14, -R7 ;  /* 0x800000070e117221 */ /* 0x000fe20000000000 */
[----:B------:R-:W-:Y:S01]  /*0660*/  FMUL R16, R6, R13 ;  /* 0x0000000d06107220 */ /* 0x000fe20000400000 */
[----:B------:R-:W-:Y:S01]  /*0670*/  FFMA R8, R8, R26, R27 ;  /* 0x0000001a08087223 */ /* 0x000fe2000000001b */
[----:B------:R-:W-:Y:S01]  /*0680*/  FMUL R14, R6, R15 ;  /* 0x0000000f060e7220 */ /* 0x000fe20000400000 */
[----:B------:R-:W-:Y:S01]  /*0690*/  FADD R7, R22, -R7 ;  /* 0x8000000716077221 */ /* 0x000fe20000000000 */
[----:B------:R-:W-:Y:S01]  /*06a0*/  FFMA R16, R16, R24, R29 ;  /* 0x0000001810107223 */ /* 0x000fe2000000001d */
[----:B------:R-:W-:Y:S01]  /*06b0*/  FFMA R10, R18, R26, R27 ;  /* 0x0000001a120a7223 */ /* 0x000fe2000000001b */
[----:B------:R-:W-:Y:S01]  /*06c0*/  FMUL R12, R6, R17 ;  /* 0x00000011060c7220 */ /* 0x000fe20000400000 */
[----:B------:R-:W-:Y:S01]  /*06d0*/  FFMA R14, R14, R24, R29 ;  /* 0x000000180e0e7223 */ /* 0x000fe2000000001d */
[----:B------:R-:W-:-:S02]  /*06e0*/  FSETP.GEU.AND P5, PT, R9, RZ, PT ;  /* 0x000000ff0900720b */ /* 0x000fc40003fae000 */
[----:B------:R-:W-:Y:S01]  /*06f0*/  FSETP.GEU.AND P6, PT, R8, RZ, PT ;  /* 0x000000ff0800720b */ /* 0x000fe20003fce000 */
[----:B------:R-:W-:Y:S01]  /*0700*/  FMUL R6, R6, R7 ;  /* 0x0000000706067220 */ /* 0x000fe20000400000 */
[-CC-:B------:R-:W-:Y:S01]  /*0710*/  FFMA R7, R12, R24.reuse, R29.reuse ;  /* 0x000000180c077223 */ /* 0x180fe2000000001d */
[----:B------:R-:W-:Y:S02]  /*0720*/  FSETP.GEU.AND P4, PT, R16, RZ, PT ;  /* 0x000000ff1000720b */ /* 0x000fe40003f8e000 */
[----:B------:R-:W-:Y:S02]  /*0730*/  FSEL R9, R9, RZ, P5 ;  /* 0x000000ff09097208 */ /* 0x000fe40002800000 */
[----:B------:R-:W-:Y:S02]  /*0740*/  FSETP.GEU.AND P3, PT, R10, RZ, PT ;  /* 0x000000ff0a00720b */ /* 0x000fe40003f6e000 */
[----:B------:R-:W-:Y:S02]  /*0750*/  FSETP.GEU.AND P5, PT, R14, RZ, PT ;  /* 0x000000ff0e00720b */ /* 0x000fe40003fae000 */
[----:B------:R-:W-:Y:S01]  /*0760*/  FSEL R8, R8, RZ, P6 ;  /* 0x000000ff08087208 */ /* 0x000fe20003000000 */
[----:B------:R-:W-:Y:S01]  /*0770*/  FFMA R6, R6, R24, R29 ;  /* 0x0000001806067223 */ /* 0x000fe2000000001d */
[----:B------:R-:W-:-:S02]  /*0780*/  FSEL R12, R16, RZ, P4 ;  /* 0x000000ff100c7208 */ /* 0x000fc40002000000 */
[----:B------:R-:W-:Y:S01]  /*0790*/  FSETP.GEU.AND P0, PT, R11, RZ, PT ;  /* 0x000000ff0b00720b */ /* 0x000fe20003f0e000 */
[----:B------:R-:W-:Y:S01]  /*07a0*/  FADD R15, R8, R9 ;  /* 0x00000009080f7221 */ /* 0x000fe20000000000 */
[----:B------:R-:W-:Y:S02]  /*07b0*/  FSETP.GEU.AND P4, PT, R7, RZ, PT ;  /* 0x000000ff0700720b */ /* 0x000fe40003f8e000 */
[----:B------:R-:W-:Y:S02]  /*07c0*/  FSEL R13, R14, RZ, P5 ;  /* 0x000000ff0e0d7208 */ /* 0x000fe40002800000 */
[----:B------:R-:W-:Y:S02]  /*07d0*/  FSEL R10, R10, RZ, P3 ;  /* 0x000000ff0a0a7208 */ /* 0x000fe40001800000 */
[----:B------:R-:W-:Y:S02]  /*07e0*/  FSETP.GEU.AND P6, PT, R6, RZ, PT ;  /* 0x000000ff0600720b */ /* 0x000fe40003fce000 */
[----:B------:R-:W-:Y:S01]  /*07f0*/  FSEL R11, R11, RZ, P0 ;  /* 0x000000ff0b0b7208 */ /* 0x000fe20000000000 */
[----:B------:R-:W-:Y:S01]  /*0800*/  FADD R16, R10, R15 ;  /* 0x0000000f0a107221 */ /* 0x000fe20000000000 */
[----:B------:R-:W-:Y:S01]  /*0810*/  FSEL R14, R7, RZ, P4 ;  /* 0x000000ff070e7208 */ /* 0x000fe20002000000 */
[----:B------:R-:W-:Y:S01]  /*0820*/  FADD R7, R12, R13 ;  /* 0x0000000d0c077221 */ /* 0x000fe20000000000 */
[----:B------:R-:W-:Y:S01]  /*0830*/  FSEL R15, R6, RZ, P6 ;  /* 0x000000ff060f7208 */ /* 0x000fe20003000000 */
[----:B------:R-:W-:-:S02]  /*0840*/  FADD R16, R11, R16 ;  /* 0x000000100b107221 */ /* 0x000fc40000000000 */
[----:B------:R-:W-:-:S03]  /*0850*/  FADD R6, R14, R7 ;  /* 0x000000070e067221 */ /* 0x000fc60000000000 */
[----:B------:R-:W-:Y:S01]  /*0860*/  FSEL R16, R16, RZ, !P1 ;  /* 0x000000ff10107208 */ /* 0x000fe20004800000 */
[----:B------:R-:W-:-:S04]  /*0870*/  FADD R6, R15, R6 ;  /* 0x000000060f067221 */ /* 0x000fc80000000000 */
[----:B------:R-:W0:Y:S01]  /*0880*/  SHFL.BFLY PT, R17, R16, 0x2, 0x1f ;  /* 0x0c401f0010117f89 */ /* 0x000e2200000e0000 */
[----:B------:R-:W-:-:S05]  /*0890*/  FSEL R7, R6, RZ, !P2 ;  /* 0x000000ff06077208 */ /* 0x000fca0005000000 */
[----:B------:R-:W1:Y:S01]  /*08a0*/  SHFL.BFLY PT, R6, R7, 0x2, 0x1f ;  /* 0x0c401f0007067f89 */ /* 0x000e6200000e0000 */
[----:B0-----:R-:W-:Y:S01]  /*08b0*/  FADD R17, R16, R17 ;  /* 0x0000001110117221 */ /* 0x001fe20000000000 */
[----:B-1----:R-:W-:-:S04]  /*08c0*/  FADD R19, R7, R6 ;  /* 0x0000000607137221 */ /* 0x002fc80000000000 */
[----:B------:R-:W0:Y:S04]  /*08d0*/  SHFL.BFLY PT, R6, R17, 0x1, 0x1f ;  /* 0x0c201f0011067f89 */ /* 0x000e2800000e0000 */
[----:B------:R-:W1:Y:S01]  /*08e0*/  SHFL.BFLY PT, R20, R19, 0x1, 0x1f ;  /* 0x0c201f0013147f89 */ /* 0x000e6200000e0000 */
[----:B------:R-:W-:Y:S01]  /*08f0*/  LEA R21, R4, UR4, 0x2 ;  /* 0x0000000404157c11 */ /* 0x000fe2000f8e10ff */
[----:B0-----:R-:W-:Y:S01]  /*0900*/  FADD R18, R17, R6 ;  /* 0x0000000611127221 */ /* 0x001fe20000000000 */
[----:B------:R-:W-:Y:S01]  /*0910*/  LOP3.LUT R6, R3, 0x7f, RZ, 0xc0, !PT ;  /* 0x0000007f03067812 */ /* 0x000fe200078ec0ff */
[----:B------:R-:W0:Y:S01]  /*0920*/  LDC.64 R16, c[0x0][0x210] ;  /* 0x00008400ff107b82 */ /* 0x000e220000000a00 */
[----:B-1----:R-:W-:Y:S02]  /*0930*/  FADD R20, R19, R20 ;  /* 0x0000001413147221 */ /* 0x002fe40000000000 */
[----:B------:R-:W-:Y:S01]  /*0940*/  LEA R22, R6, UR4, 0x2 ;  /* 0x0000000406167c11 */ /* 0x000fe2000f8e10ff */
[----:B------:R1:W-:Y:S04]  /*0950*/  STS [R21], R18 ;  /* 0x0000001215007388 */ /* 0x0003e80000000800 */
[----:B------:R-:W2:Y:S01]  /*0960*/  LDC.64 R6, c[0x0][0x240] ;  /* 0x00009000ff067b82 */ /* 0x000ea20000000a00 */
[----:B------:R1:W-:Y:S07]  /*0970*/  STS [R21+0x100], R20 ;  /* 0x0001001415007388 */ /* 0x0003ee0000000800 */
[----:B------:R-:W-:Y:S01]  /*0980*/  BAR.SYNC.DEFER_BLOCKING 0x0 ;  /* 0x0000000000007b1d */ /* 0x000fe20000010000 */
[----:B------:R-:W-:-:S02]  /*0990*/  LOP3.LUT P0, RZ, R3, 0x80, RZ, 0xc0, !PT ;  /* 0x0000008003ff7812 */ /* 0x000fc4000780c0ff */
[----:B------:R-:W-:Y:S01]  /*09a0*/  LOP3.LUT R19, R5, 0x7f, R3, 0xf8, !PT ;  /* 0x0000007f05137812 */ /* 0x000fe200078ef803 */
[----:B--2---:R-:W-:-:S04]  /*09b0*/  IMAD.WIDE R2, R2, 0x4, R6 ;  /* 0x0000000402027825 */ /* 0x004fc800078e0206 */
[----:B------:R-:W-:Y:S01]  /*09c0*/  IMAD.WIDE R4, R0, 0x4, R6 ;  /* 0x0000000400047825 */ /* 0x000fe200078e0206 */
[----:B------:R1:W-:Y:S04]  /*09d0*/  @!P1 STG.E.128 desc[UR6][R2.64], R8 ;  /* 0x0000000802009986 */ /* 0x0003e8000c101d06 */
[----:B------:R-:W2:Y:S04]  /*09e0*/  LDS R22, [R22] ;  /* 0x0000000016167984 */ /* 0x000ea80000000800 */
[----:B------:R1:W-:Y:S01]  /*09f0*/  @!P2 STG.E.128 desc[UR6][R4.64], R12 ;  /* 0x0000000c0400a986 */ /* 0x0003e2000c101d06 */
[----:B------:R-:W-:Y:S01]  /*0a00*/  BAR.SYNC.DEFER_BLOCKING 0x0 ;  /* 0x0000000000007b1d */ /* 0x000fe20000010000 */
[C---:B------:R-:W-:Y:S01]  /*0a10*/  ISETP.LT.AND P0, PT, R19.reuse, 0x100, !P0 ;  /* 0x000001001300780c */ /* 0x040fe20004701270 */
[----:B0-----:R-:W-:-:S12]  /*0a20*/  IMAD.WIDE R6, R19, 0x4, R16 ;  /* 0x0000000413067825 */ /* 0x001fd800078e0210 */
[----:B-1----:R-:W-:Y:S05]  /*0a30*/  @!P0 EXIT ;  /* 0x000000000000894d */ /* 0x002fea0003800000 */
[----:B--2---:R-:W-:-:S05]  /*0a40*/  FMUL R3, R22, 0.0625 ;  /* 0x3d80000016037820 */ /* 0x004fca0000400000 */
[----:B------:R-:W-:Y:S01]  /*0a50*/  STG.E desc[UR6][R6.64], R3 ;  /* 0x0000000306007986 */ /* 0x000fe2000c101906 */
[----:B------:R-:W-:Y:S05]  /*0a60*/  EXIT ;  /* 0x000000000000794d */ /* 0x000fea0003800000 */
.L_x_0:
[----:B------:R-:W-:-:S00]  /*0a70*/  BRA `(.L_x_0) ;  /* 0xfffffffc00fc7947 */ /* 0x000fc0000383ffff */
[----:B------:R-:W-:-:S00]  /*0a80*/  NOP ;  /* 0x0000000000007918 */ /* 0x000fc00000000000 */
[----:B------:R-:W-:-:S00]  /*0a90*/  NOP ;  /* 0x0000000000007918 */ /* 0x000fc00000000000 */
[----:B------:R-:W-:-:S00]  /*0aa0*/  NOP ;  /* 0x0000000000007918 */ /* 0x000fc00000000000 */
[----:B------:R-:W-:-:S00]  /*0ab0*/  NOP ;  /* 0x0000000000007918 */ /* 0x000fc00000000000 */
[----:B------:R-:W-:-:S00]  /*0ac0*/  NOP ;  /* 0x0000000000007918 */ /* 0x000fc00000000000 */
[----:B------:R-:W-:-:S00]  /*0ad0*/  NOP ;  /* 0x0000000000007918 */ /* 0x000fc00000000000 */
[----:B------:R-:W-:-:S00]  /*0ae0*/  NOP ;  /* 0x0000000000007918 */ /* 0x000fc00000000000 */
[----:B------:R-:W-:-:S00]  /*0af0*/  NOP ;  /* 0x0000000000007918 */ /* 0x000fc00000000000 */
.L_x_1:


//--------------------- .nv.global.init           --------------------------
	.section	.nv.global.init,"aw",@progbits
.nv.global.init:
	.type		_$_str,@object
	.size		_$_str,(_$_str_$_2 - _$_str)
_$_str:
        /*0000*/ 	.byte	0x5f, 0x5f, 0x43, 0x55, 0x44, 0x41, 0x5f, 0x46, 0x54, 0x5a, 0x00
	.type		_$_str_$_2,@object
	.size		_$_str_$_2,(.L_1 - _$_str_$_2)
_$_str_$_2:
        /*000b*/ 	.byte	0x5f, 0x5f, 0x43, 0x55, 0x44, 0x41, 0x5f, 0x50, 0x52, 0x45, 0x43, 0x5f, 0x53, 0x51, 0x52, 0x54
        /*001b*/ 	.byte	0x00
.L_1:


//--------------------- .nv.shared.triton_per_fused__native_batch_norm_legit_no_training_mean_relu_0 --------------------------
	.section	.nv.shared.triton_per_fused__native_batch_norm_legit_no_training_mean_relu_0,"aw",@nobits
	.sectionflags	@""
	.align	16
	.zero		1024


//--------------------- .nv.constant0.triton_per_fused__native_batch_norm_legit_no_training_mean_relu_0 --------------------------
	.section	.nv.constant0.triton_per_fused__native_batch_norm_legit_no_training_mean_relu_0,"a",@progbits
	.sectionflags	@""
	.align	4
.nv.constant0.triton_per_fused__native_batch_norm_legit_no_training_mean_relu_0:
	.zero		592
